//
// Generated by NVIDIA NVVM Compiler
//
// Compiler Build ID: CL-36424714
// Cuda compilation tools, release 13.0, V13.0.88
// Based on NVVM 20.0.0
//

.version 9.0
.target sm_100
.address_size 64

	// .globl	_Z6VecMaxPKfPfi
.extern .shared .align 16 .b8 cache[];

.visible .entry _Z6VecMaxPKfPfi(
	.param .u64 .ptr .align 1 _Z6VecMaxPKfPfi_param_0,
	.param .u64 .ptr .align 1 _Z6VecMaxPKfPfi_param_1,
	.param .u32 _Z6VecMaxPKfPfi_param_2
)
{
	.reg .pred 	%p<18>;
	.reg .b32 	%r<46>;
	.reg .b32 	%f<30>;
	.reg .b64 	%rd<22>;

	ld.param.u64 	%rd7, [_Z6VecMaxPKfPfi_param_0];
	ld.param.u64 	%rd8, [_Z6VecMaxPKfPfi_param_1];
	ld.param.u32 	%r21, [_Z6VecMaxPKfPfi_param_2];
	cvta.to.global.u64 	%rd1, %rd7;
	cvta.to.global.u64 	%rd2, %rd8;
	mov.u32 	%r22, %nctaid.x;
	mov.u32 	%r44, %ntid.x;
	mov.u32 	%r2, %ctaid.x;
	mov.u32 	%r3, %tid.x;
	mul.lo.s32 	%r4, %r22, %r44;
	mad.lo.s32 	%r42, %r2, %r44, %r3;
	setp.ge.s32 	%p1, %r42, %r21;
	mov.f32 	%f29, 0fFF800000;
	@%p1 bra 	$L__BB0_6;
	add.s32 	%r23, %r42, %r4;
	max.s32 	%r24, %r21, %r23;
	setp.lt.s32 	%p2, %r23, %r21;
	selp.u32 	%r25, 1, 0, %p2;
	add.s32 	%r26, %r23, %r25;
	sub.s32 	%r27, %r24, %r26;
	div.u32 	%r28, %r27, %r4;
	add.s32 	%r6, %r28, %r25;
	and.b32  	%r29, %r6, 3;
	setp.eq.s32 	%p3, %r29, 3;
	mov.f32 	%f29, 0fFF800000;
	@%p3 bra 	$L__BB0_4;
	mul.wide.u32 	%rd9, %r44, %r2;
	cvt.u64.u32 	%rd10, %r3;
	add.s64 	%rd11, %rd9, %rd10;
	shl.b64 	%rd12, %rd11, 2;
	add.s64 	%rd21, %rd1, %rd12;
	mul.wide.u32 	%rd4, %r4, 4;
	add.s32 	%r30, %r6, 1;
	and.b32  	%r31, %r30, 3;
	neg.s32 	%r40, %r31;
	mov.f32 	%f29, 0fFF800000;
$L__BB0_3:
	.pragma "nounroll";
	ld.global.f32 	%f14, [%rd21];
	setp.gt.f32 	%p4, %f14, %f29;
	selp.f32 	%f29, %f14, %f29, %p4;
	add.s32 	%r42, %r42, %r4;
	add.s64 	%rd21, %rd21, %rd4;
	add.s32 	%r40, %r40, 1;
	setp.ne.s32 	%p5, %r40, 0;
	@%p5 bra 	$L__BB0_3;
$L__BB0_4:
	setp.lt.u32 	%p6, %r6, 3;
	@%p6 bra 	$L__BB0_6;
$L__BB0_5:
	mul.wide.u32 	%rd13, %r42, 4;
	add.s64 	%rd14, %rd1, %rd13;
	ld.global.f32 	%f15, [%rd14];
	setp.gt.f32 	%p7, %f15, %f29;
	selp.f32 	%f16, %f15, %f29, %p7;
	add.s32 	%r32, %r42, %r4;
	mul.wide.u32 	%rd15, %r32, 4;
	add.s64 	%rd16, %rd1, %rd15;
	ld.global.f32 	%f17, [%rd16];
	setp.gt.f32 	%p8, %f17, %f16;
	selp.f32 	%f18, %f17, %f16, %p8;
	add.s32 	%r33, %r32, %r4;
	mul.wide.u32 	%rd17, %r33, 4;
	add.s64 	%rd18, %rd1, %rd17;
	ld.global.f32 	%f19, [%rd18];
	setp.gt.f32 	%p9, %f19, %f18;
	selp.f32 	%f20, %f19, %f18, %p9;
	add.s32 	%r34, %r33, %r4;
	mul.wide.u32 	%rd19, %r34, 4;
	add.s64 	%rd20, %rd1, %rd19;
	ld.global.f32 	%f21, [%rd20];
	setp.gt.f32 	%p10, %f21, %f20;
	selp.f32 	%f29, %f21, %f20, %p10;
	add.s32 	%r42, %r34, %r4;
	setp.lt.s32 	%p11, %r42, %r21;
	@%p11 bra 	$L__BB0_5;
$L__BB0_6:
	shl.b32 	%r35, %r3, 2;
	mov.u32 	%r36, cache;
	add.s32 	%r15, %r36, %r35;
	st.shared.f32 	[%r15], %f29;
	bar.sync 	0;
	setp.lt.u32 	%p12, %r44, 2;
	@%p12 bra 	$L__BB0_11;
$L__BB0_7:
	mov.u32 	%r16, %r44;
	shr.u32 	%r44, %r16, 1;
	setp.ge.u32 	%p13, %r3, %r44;
	@%p13 bra 	$L__BB0_10;
	shl.b32 	%r37, %r44, 2;
	add.s32 	%r38, %r15, %r37;
	ld.shared.f32 	%f8, [%r38];
	ld.shared.f32 	%f22, [%r15];
	setp.leu.f32 	%p14, %f8, %f22;
	@%p14 bra 	$L__BB0_10;
	st.shared.f32 	[%r15], %f8;
$L__BB0_10:
	bar.sync 	0;
	setp.gt.u32 	%p15, %r16, 3;
	@%p15 bra 	$L__BB0_7;
$L__BB0_11:
	setp.ne.s32 	%p16, %r3, 0;
	@%p16 bra 	$L__BB0_14;
	ld.shared.f32 	%f9, [cache];
	ld.global.u32 	%r45, [%rd2];
$L__BB0_13:
	mov.b32 	%f23, %r45;
	max.f32 	%f24, %f9, %f23;
	mov.b32 	%r39, %f24;
	atom.relaxed.global.cas.b32 	%r20, [%rd2], %r45, %r39;
	setp.ne.s32 	%p17, %r45, %r20;
	mov.u32 	%r45, %r20;
	@%p17 bra 	$L__BB0_13;
$L__BB0_14:
	ret;

}


// ===== COMPILED SASS (sm_100) =====

	.target	sm_100

	.elftype	@"ET_EXEC"


//--------------------- .note.nv.tkinfo           --------------------------
	.section	.note.nv.tkinfo,"",@"SHT_NOTE"
	.sectionflags	@"SHF_NOTE_NV_TKINFO"
	.tkinfo
        /*0018*/ 	.word	0x00000002
        /*0030*/ 	.string	""
        /*0030*/ 	.string	"ptxas"
        /*0030*/ 	.string	"Cuda compilation tools, release 13.0, V13.0.88"
        /*0030*/ 	.string	"Build cuda_13.0.r13.0/compiler.36424714_0"
        /*0030*/ 	.string	"-arch sm_100 -m 64 "



//--------------------- .note.nv.cuinfo           --------------------------
	.section	.note.nv.cuinfo,"",@"SHT_NOTE"
	.sectionflags	@"SHF_NOTE_NV_CUINFO"
        /*0018*/ 	.short	0x0002
        /*001a*/ 	.short	0x0064
        /*001c*/ 	.short	0x0082
	.zero		2


//--------------------- .nv.info                  --------------------------
	.section	.nv.info,"",@"SHT_CUDA_INFO"
	.align	4


	//----- nvinfo : EIATTR_REGCOUNT
	.align		4
        /*0000*/ 	.byte	0x04, 0x2f
        /*0002*/ 	.short	(.L_1 - .L_0)
	.align		4
.L_0:
        /*0004*/ 	.word	index@(_Z6VecMaxPKfPfi)
        /*0008*/ 	.word	0x00000014


	//----- nvinfo : EIATTR_FRAME_SIZE
	.align		4
.L_1:
        /*000c*/ 	.byte	0x04, 0x11
        /*000e*/ 	.short	(.L_3 - .L_2)
	.align		4
.L_2:
        /*0010*/ 	.word	index@(_Z6VecMaxPKfPfi)
        /*0014*/ 	.word	0x00000000


	//----- nvinfo : EIATTR_MIN_STACK_SIZE
	.align		4
.L_3:
        /*0018*/ 	.byte	0x04, 0x12
        /*001a*/ 	.short	(.L_5 - .L_4)
	.align		4
.L_4:
        /*001c*/ 	.word	index@(_Z6VecMaxPKfPfi)
        /*0020*/ 	.word	0x00000000
.L_5:


//--------------------- .nv.compat                --------------------------
	.section	.nv.compat,"",@"SHT_CUDA_COMPAT_INFO"
	.align	4
        /*0000*/ 	.byte	0x02, 0x09, 0x00, 0x00, 0x02, 0x02, 0x01, 0x00, 0x02, 0x05, 0x05, 0x00, 0x03, 0x07, 0x01, 0x01
        /*0010*/ 	.byte	0x02, 0x03, 0x00, 0x00, 0x02, 0x06, 0x01, 0x00, 0x04, 0x0b, 0x08, 0x00, 0x09, 0x00, 0x00, 0x00
        /*0020*/ 	.byte	0x00, 0x00, 0x00, 0x00


//--------------------- .nv.info._Z6VecMaxPKfPfi  --------------------------
	.section	.nv.info._Z6VecMaxPKfPfi,"",@"SHT_CUDA_INFO"
	.sectionflags	@""
	.align	4


	//----- nvinfo : EIATTR_CUDA_API_VERSION
	.align		4
        /*0000*/ 	.byte	0x04, 0x37
        /*0002*/ 	.short	(.L_7 - .L_6)
.L_6:
        /*0004*/ 	.word	0x00000082


	//----- nvinfo : EIATTR_KPARAM_INFO
	.align		4
.L_7:
        /*0008*/ 	.byte	0x04, 0x17
        /*000a*/ 	.short	(.L_9 - .L_8)
.L_8:
        /*000c*/ 	.word	0x00000000
        /*0010*/ 	.short	0x0002
        /*0012*/ 	.short	0x0010
        /*0014*/ 	.byte	0x00, 0xf0, 0x11, 0x00


	//----- nvinfo : EIATTR_KPARAM_INFO
	.align		4
.L_9:
        /*0018*/ 	.byte	0x04, 0x17
        /*001a*/ 	.short	(.L_11 - .L_10)
.L_10:
        /*001c*/ 	.word	0x00000000
        /*0020*/ 	.short	0x0001
        /*0022*/ 	.short	0x0008
        /*0024*/ 	.byte	0x00, 0xf5, 0x21, 0x00


	//----- nvinfo : EIATTR_KPARAM_INFO
	.align		4
.L_11:
        /*0028*/ 	.byte	0x04, 0x17
        /*002a*/ 	.short	(.L_13 - .L_12)
.L_12:
        /*002c*/ 	.word	0x00000000
        /*0030*/ 	.short	0x0000
        /*0032*/ 	.short	0x0000
        /*0034*/ 	.byte	0x00, 0xf5, 0x21, 0x00


	//----- nvinfo : EIATTR_SPARSE_MMA_MASK
	.align		4
.L_13:
        /*0038*/ 	.byte	0x03, 0x50
        /*003a*/ 	.short	0x0000


	//----- nvinfo : EIATTR_MAXREG_COUNT
	.align		4
        /*003c*/ 	.byte	0x03, 0x1b
        /*003e*/ 	.short	0x00ff


	//----- nvinfo : EIATTR_NUM_BARRIERS
	.align		4
        /*0040*/ 	.byte	0x02, 0x4c
        /*0042*/ 	.byte	0x01
	.zero		1


	//----- nvinfo : EIATTR_MERCURY_ISA_VERSION
	.align		4
        /*0044*/ 	.byte	0x03, 0x5f
        /*0046*/ 	.short	0x0101


	//----- nvinfo : EIATTR_VRC_CTA_INIT_COUNT
	.align		4
        /*0048*/ 	.byte	0x02, 0x4a
	.zero		1
	.zero		1


	//----- nvinfo : EIATTR_EXIT_INSTR_OFFSETS
	.align		4
        /*004c*/ 	.byte	0x04, 0x1c
        /*004e*/ 	.short	(.L_15 - .L_14)


	//   ....[0]....
.L_14:
        /*0050*/ 	.word	0x000006f0


	//   ....[1]....
        /*0054*/ 	.word	0x000007c0


	//----- nvinfo : EIATTR_CRS_STACK_SIZE
	.align		4
.L_15:
        /*0058*/ 	.byte	0x04, 0x1e
        /*005a*/ 	.short	(.L_17 - .L_16)
.L_16:
        /*005c*/ 	.word	0x00000000


	//----- nvinfo : EIATTR_CBANK_PARAM_SIZE
	.align		4
.L_17:
        /*0060*/ 	.byte	0x03, 0x19
        /*0062*/ 	.short	0x0014


	//----- nvinfo : EIATTR_PARAM_CBANK
	.align		4
        /*0064*/ 	.byte	0x04, 0x0a
        /*0066*/ 	.short	(.L_19 - .L_18)
	.align		4
.L_18:
        /*0068*/ 	.word	index@(.nv.constant0._Z6VecMaxPKfPfi)
        /*006c*/ 	.short	0x0380
        /*006e*/ 	.short	0x0014


	//----- nvinfo : EIATTR_SW_WAR
	.align		4
.L_19:
        /*0070*/ 	.byte	0x04, 0x36
        /*0072*/ 	.short	(.L_21 - .L_20)
.L_20:
        /*0074*/ 	.word	0x00000008
.L_21:


//--------------------- .nv.callgraph             --------------------------
	.section	.nv.callgraph,"",@"SHT_CUDA_CALLGRAPH"
	.align	4
	.sectionentsize	8
	.align		4
        /*0000*/ 	.word	0x00000000
	.align		4
        /*0004*/ 	.word	0xffffffff
	.align		4
        /*0008*/ 	.word	0x00000000
	.align		4
        /*000c*/ 	.word	0xfffffffe
	.align		4
        /*0010*/ 	.word	0x00000000
	.align		4
        /*0014*/ 	.word	0xfffffffd
	.align		4
        /*0018*/ 	.word	0x00000000
	.align		4
        /*001c*/ 	.word	0xfffffffc


//--------------------- .text._Z6VecMaxPKfPfi     --------------------------
	.section	.text._Z6VecMaxPKfPfi,"ax",@progbits
	.align	128
        .global         _Z6VecMaxPKfPfi
        .type           _Z6VecMaxPKfPfi,@function
        .size           _Z6VecMaxPKfPfi,(.L_x_12 - _Z6VecMaxPKfPfi)
        .other          _Z6VecMaxPKfPfi,@"STO_CUDA_ENTRY STV_DEFAULT"
_Z6VecMaxPKfPfi:
.text._Z6VecMaxPKfPfi:
[----:B------:R-:W-:Y:S01]  /*0000*/  LDC R1, c[0x0][0x37c] ;  /* 0x0000df00ff017b82 */ /* 0x000fe20000000800 */
[----:B------:R-:W0:Y:S01]  /*0010*/  S2R R2, SR_TID.X ;  /* 0x0000000000027919 */ /* 0x000e220000002100 */
[----:B------:R-:W1:Y:S06]  /*0020*/  LDCU UR4, c[0x0][0x370] ;  /* 0x00006e00ff0477ac */ /* 0x000e6c0008000800 */
[----:B------:R-:W0:Y:S01]  /*0030*/  S2UR UR5, SR_CTAID.X ;  /* 0x00000000000579c3 */ /* 0x000e220000002500 */
[----:B------:R-:W-:Y:S01]  /*0040*/  BSSY.RECONVERGENT B0, `(.L_x_0) ;  /* 0x0000053000007945 */ /* 0x000fe20003800200 */
[----:B------:R-:W-:Y:S01]  /*0050*/  IMAD.MOV.U32 R4, RZ, RZ, -0x800000 ;  /* 0xff800000ff047424 */ /* 0x000fe200078e00ff */
[----:B------:R-:W2:Y:S01]  /*0060*/  LDCU UR8, c[0x0][0x390] ;  /* 0x00007200ff0877ac */ /* 0x000ea20008000800 */
[----:B------:R-:W3:Y:S04]  /*0070*/  LDCU.64 UR6, c[0x0][0x358] ;  /* 0x00006b00ff0677ac */ /* 0x000ee80008000a00 */
[----:B------:R-:W0:Y:S02]  /*0080*/  LDC R5, c[0x0][0x360] ;  /* 0x0000d800ff057b82 */ /* 0x000e240000000800 */
[----:B0-----:R-:W-:-:S02]  /*0090*/  IMAD R9, R5, UR5, R2 ;  /* 0x0000000505097c24 */ /* 0x001fc4000f8e0202 */
[----:B-1----:R-:W-:-:S03]  /*00a0*/  IMAD R0, R5, UR4, RZ ;  /* 0x0000000405007c24 */ /* 0x002fc6000f8e02ff */
[----:B--2---:R-:W-:-:S13]  /*00b0*/  ISETP.GE.AND P0, PT, R9, UR8, PT ;  /* 0x0000000809007c0c */ /* 0x004fda000bf06270 */
[----:B---3--:R-:W-:Y:S05]  /*00c0*/  @P0 BRA `(.L_x_1) ;  /* 0x0000000400280947 */ /* 0x008fea0003800000 */
[----:B------:R-:W0:Y:S01]  /*00d0*/  I2F.U32.RP R10, R0 ;  /* 0x00000000000a7306 */ /* 0x000e220000209000 */
[C---:B------:R-:W-:Y:S01]  /*00e0*/  IMAD.IADD R4, R0.reuse, 0x1, R9 ;  /* 0x0000000100047824 */ /* 0x040fe200078e0209 */
[----:B------:R-:W-:Y:S01]  /*00f0*/  ISETP.NE.U32.AND P2, PT, R0, RZ, PT ;  /* 0x000000ff0000720c */ /* 0x000fe20003f45070 */
[----:B------:R-:W-:Y:S01]  /*0100*/  IMAD.MOV R13, RZ, RZ, -R0 ;  /* 0x000000ffff0d7224 */ /* 0x000fe200078e0a00 */
[----:B------:R-:W-:Y:S02]  /*0110*/  BSSY.RECONVERGENT B1, `(.L_x_2) ;  /* 0x000002e000017945 */ /* 0x000fe40003800200 */
[C---:B------:R-:W-:Y:S02]  /*0120*/  ISETP.GE.AND P0, PT, R4.reuse, UR8, PT ;  /* 0x0000000804007c0c */ /* 0x040fe4000bf06270 */
[----:B------:R-:W-:Y:S02]  /*0130*/  VIMNMX R11, PT, PT, R4, UR8, !PT ;  /* 0x00000008040b7c48 */ /* 0x000fe4000ffe0100 */
[----:B------:R-:W-:-:S04]  /*0140*/  SEL R8, RZ, 0x1, P0 ;  /* 0x00000001ff087807 */ /* 0x000fc80000000000 */
[----:B------:R-:W-:Y:S01]  /*0150*/  IADD3 R11, PT, PT, R11, -R4, -R8 ;  /* 0x800000040b0b7210 */ /* 0x000fe20007ffe808 */
[----:B0-----:R-:W0:Y:S02]  /*0160*/  MUFU.RCP R10, R10 ;  /* 0x0000000a000a7308 */ /* 0x001e240000001000 */
[----:B0-----:R-:W-:-:S06]  /*0170*/  VIADD R6, R10, 0xffffffe ;  /* 0x0ffffffe0a067836 */ /* 0x001fcc0000000000 */
[----:B------:R0:W1:Y:S02]  /*0180*/  F2I.FTZ.U32.TRUNC.NTZ R7, R6 ;  /* 0x0000000600077305 */ /* 0x000064000021f000 */
[----:B0-----:R-:W-:Y:S02]  /*0190*/  IMAD.MOV.U32 R6, RZ, RZ, RZ ;  /* 0x000000ffff067224 */ /* 0x001fe400078e00ff */
[----:B-1----:R-:W-:-:S04]  /*01a0*/  IMAD R13, R13, R7, RZ ;  /* 0x000000070d0d7224 */ /* 0x002fc800078e02ff */
[----:B------:R-:W-:Y:S02]  /*01b0*/  IMAD.HI.U32 R10, R7, R13, R6 ;  /* 0x0000000d070a7227 */ /* 0x000fe400078e0006 */
[----:B------:R-:W0:Y:S04]  /*01c0*/  LDC.64 R6, c[0x0][0x380] ;  /* 0x0000e000ff067b82 */ /* 0x000e280000000a00 */
[----:B------:R-:W-:-:S04]  /*01d0*/  IMAD.HI.U32 R13, R10, R11, RZ ;  /* 0x0000000b0a0d7227 */ /* 0x000fc800078e00ff */
[----:B------:R-:W-:-:S04]  /*01e0*/  IMAD.MOV R4, RZ, RZ, -R13 ;  /* 0x000000ffff047224 */ /* 0x000fc800078e0a0d */
[----:B------:R-:W-:-:S05]  /*01f0*/  IMAD R11, R0, R4, R11 ;  /* 0x00000004000b7224 */ /* 0x000fca00078e020b */
[----:B------:R-:W-:-:S13]  /*0200*/  ISETP.GE.U32.AND P0, PT, R11, R0, PT ;  /* 0x000000000b00720c */ /* 0x000fda0003f06070 */
[----:B------:R-:W-:Y:S02]  /*0210*/  @P0 IMAD.IADD R11, R11, 0x1, -R0 ;  /* 0x000000010b0b0824 */ /* 0x000fe400078e0a00 */
[----:B------:R-:W-:-:S03]  /*0220*/  @P0 VIADD R13, R13, 0x1 ;  /* 0x000000010d0d0836 */ /* 0x000fc60000000000 */
[----:B------:R-:W-:-:S13]  /*0230*/  ISETP.GE.U32.AND P1, PT, R11, R0, PT ;  /* 0x000000000b00720c */ /* 0x000fda0003f26070 */
[----:B------:R-:W-:Y:S01]  /*0240*/  @P1 VIADD R13, R13, 0x1 ;  /* 0x000000010d0d1836 */ /* 0x000fe20000000000 */
[----:B------:R-:W-:-:S05]  /*0250*/  @!P2 LOP3.LUT R13, RZ, R0, RZ, 0x33, !PT ;  /* 0x00000000ff0da212 */ /* 0x000fca00078e33ff */
[----:B------:R-:W-:-:S05]  /*0260*/  IMAD.IADD R8, R8, 0x1, R13 ;  /* 0x0000000108087824 */ /* 0x000fca00078e020d */
[C---:B------:R-:W-:Y:S02]  /*0270*/  LOP3.LUT R4, R8.reuse, 0x3, RZ, 0xc0, !PT ;  /* 0x0000000308047812 */ /* 0x040fe400078ec0ff */
[----:B------:R-:W-:Y:S02]  /*0280*/  ISETP.GE.U32.AND P0, PT, R8, 0x3, PT ;  /* 0x000000030800780c */ /* 0x000fe40003f06070 */
[----:B------:R-:W-:Y:S01]  /*0290*/  ISETP.NE.AND P1, PT, R4, 0x3, PT ;  /* 0x000000030400780c */ /* 0x000fe20003f25270 */
[----:B------:R-:W-:-:S12]  /*02a0*/  IMAD.MOV.U32 R4, RZ, RZ, -0x800000 ;  /* 0xff800000ff047424 */ /* 0x000fd800078e00ff */
[----:B0-----:R-:W-:Y:S05]  /*02b0*/  @!P1 BRA `(.L_x_3) ;  /* 0x00000000004c9947 */ /* 0x001fea0003800000 */
[----:B------:R-:W0:Y:S01]  /*02c0*/  LDCU.64 UR10, c[0x0][0x380] ;  /* 0x00007000ff0a77ac */ /* 0x000e220008000a00 */
[----:B------:R-:W-:Y:S02]  /*02d0*/  IMAD.MOV.U32 R3, RZ, RZ, RZ ;  /* 0x000000ffff037224 */ /* 0x000fe400078e00ff */
[----:B------:R-:W-:Y:S02]  /*02e0*/  VIADD R4, R8, 0x1 ;  /* 0x0000000108047836 */ /* 0x000fe40000000000 */
[----:B------:R-:W-:-:S03]  /*02f0*/  IMAD.WIDE.U32 R10, R5, UR5, R2 ;  /* 0x00000005050a7c25 */ /* 0x000fc6000f8e0002 */
[----:B------:R-:W-:Y:S02]  /*0300*/  LOP3.LUT R8, R4, 0x3, RZ, 0xc0, !PT ;  /* 0x0000000304087812 */ /* 0x000fe400078ec0ff */
[----:B------:R-:W-:-:S03]  /*0310*/  MOV R4, 0xff800000 ;  /* 0xff80000000047802 */ /* 0x000fc60000000f00 */
[----:B------:R-:W-:Y:S01]  /*0320*/  IMAD.MOV R8, RZ, RZ, -R8 ;  /* 0x000000ffff087224 */ /* 0x000fe200078e0a08 */
[----:B0-----:R-:W-:-:S04]  /*0330*/  LEA R12, P1, R10, UR10, 0x2 ;  /* 0x0000000a0a0c7c11 */ /* 0x001fc8000f8210ff */
[----:B------:R-:W-:-:S09]  /*0340*/  LEA.HI.X R11, R10, UR11, R11, 0x2, P1 ;  /* 0x0000000b0a0b7c11 */ /* 0x000fd200088f140b */
.L_x_4:
[----:B------:R-:W-:-:S05]  /*0350*/  IMAD.MOV.U32 R13, RZ, RZ, R11 ;  /* 0x000000ffff0d7224 */ /* 0x000fca00078e000b */
[----:B------:R0:W2:Y:S01]  /*0360*/  LDG.E R15, desc[UR6][R12.64] ;  /* 0x000000060c0f7981 */ /* 0x0000a2000c1e1900 */
[----:B------:R-:W-:Y:S02]  /*0370*/  VIADD R8, R8, 0x1 ;  /* 0x0000000108087836 */ /* 0x000fe40000000000 */
[----:B------:R-:W-:-:S03]  /*0380*/  IMAD.WIDE.U32 R10, R0, 0x4, R12 ;  /* 0x00000004000a7825 */ /* 0x000fc600078e000c */
[----:B------:R-:W-:Y:S01]  /*0390*/  ISETP.NE.AND P2, PT, R8, RZ, PT ;  /* 0x000000ff0800720c */ /* 0x000fe20003f45270 */
[----:B------:R-:W-:Y:S02]  /*03a0*/  IMAD.IADD R9, R0, 0x1, R9 ;  /* 0x0000000100097824 */ /* 0x000fe400078e0209 */
[----:B0-----:R-:W-:Y:S01]  /*03b0*/  IMAD.MOV.U32 R12, RZ, RZ, R10 ;  /* 0x000000ffff0c7224 */ /* 0x001fe200078e000a */
[----:B--2---:R-:W-:-:S04]  /*03c0*/  FSETP.GT.AND P1, PT, R15, R4, PT ;  /* 0x000000040f00720b */ /* 0x004fc80003f24000 */
[----:B------:R-:W-:-:S05]  /*03d0*/  FSEL R4, R15, R4, P1 ;  /* 0x000000040f047208 */ /* 0x000fca0000800000 */
[----:B------:R-:W-:Y:S05]  /*03e0*/  @P2 BRA `(.L_x_4) ;  /* 0xfffffffc00d82947 */ /* 0x000fea000383ffff */
.L_x_3:
[----:B------:R-:W-:Y:S05]  /*03f0*/  BSYNC.RECONVERGENT B1 ;  /* 0x0000000000017941 */ /* 0x000fea0003800200 */
.L_x_2:
[----:B------:R-:W-:Y:S05]  /*0400*/  @!P0 BRA `(.L_x_1) ;  /* 0x0000000000588947 */ /* 0x000fea0003800000 */
.L_x_5:
[----:B------:R-:W-:-:S04]  /*0410*/  IMAD.WIDE.U32 R10, R9, 0x4, R6 ;  /* 0x00000004090a7825 */ /* 0x000fc800078e0006 */
[C---:B------:R-:W-:Y:S02]  /*0420*/  IMAD.IADD R15, R0.reuse, 0x1, R9 ;  /* 0x00000001000f7824 */ /* 0x040fe400078e0209 */
[----:B------:R-:W2:Y:S02]  /*0430*/  LDG.E R11, desc[UR6][R10.64] ;  /* 0x000000060a0b7981 */ /* 0x000ea4000c1e1900 */
[----:B------:R-:W-:Y:S01]  /*0440*/  IMAD.WIDE.U32 R8, R15, 0x4, R6 ;  /* 0x000000040f087825 */ /* 0x000fe200078e0006 */
[----:B------:R-:W-:-:S05]  /*0450*/  IADD3 R15, PT, PT, R0, R15, RZ ;  /* 0x0000000f000f7210 */ /* 0x000fca0007ffe0ff */
[----:B------:R-:W3:Y:S01]  /*0460*/  LDG.E R9, desc[UR6][R8.64] ;  /* 0x0000000608097981 */ /* 0x000ee2000c1e1900 */
[----:B------:R-:W-:-:S04]  /*0470*/  IMAD.WIDE.U32 R12, R15, 0x4, R6 ;  /* 0x000000040f0c7825 */ /* 0x000fc800078e0006 */
[----:B------:R-:W-:Y:S02]  /*0480*/  IMAD.IADD R17, R0, 0x1, R15 ;  /* 0x0000000100117824 */ /* 0x000fe400078e020f */
[----:B------:R-:W4:Y:S02]  /*0490*/  LDG.E R13, desc[UR6][R12.64] ;  /* 0x000000060c0d7981 */ /* 0x000f24000c1e1900 */
[----:B------:R-:W-:-:S06]  /*04a0*/  IMAD.WIDE.U32 R14, R17, 0x4, R6 ;  /* 0x00000004110e7825 */ /* 0x000fcc00078e0006 */
[----:B------:R-:W5:Y:S01]  /*04b0*/  LDG.E R15, desc[UR6][R14.64] ;  /* 0x000000060e0f7981 */ /* 0x000f62000c1e1900 */
[----:B--2---:R-:W-:-:S04]  /*04c0*/  FSETP.GT.AND P0, PT, R11, R4, PT ;  /* 0x000000040b00720b */ /* 0x004fc80003f04000 */
[----:B------:R-:W-:-:S04]  /*04d0*/  FSEL R4, R11, R4, P0 ;  /* 0x000000040b047208 */ /* 0x000fc80000000000 */
[----:B---3--:R-:W-:-:S04]  /*04e0*/  FSETP.GT.AND P0, PT, R9, R4, PT ;  /* 0x000000040900720b */ /* 0x008fc80003f04000 */
[----:B------:R-:W-:Y:S01]  /*04f0*/  FSEL R4, R9, R4, P0 ;  /* 0x0000000409047208 */ /* 0x000fe20000000000 */
[----:B------:R-:W-:-:S03]  /*0500*/  IMAD.IADD R9, R0, 0x1, R17 ;  /* 0x0000000100097824 */ /* 0x000fc600078e0211 */
[-C--:B----4-:R-:W-:Y:S02]  /*0510*/  FSETP.GT.AND P0, PT, R13, R4.reuse, PT ;  /* 0x000000040d00720b */ /* 0x090fe40003f04000 */
[----:B------:R-:W-:Y:S02]  /*0520*/  ISETP.GE.AND P1, PT, R9, UR8, PT ;  /* 0x0000000809007c0c */ /* 0x000fe4000bf26270 */
[----:B------:R-:W-:-:S04]  /*0530*/  FSEL R4, R13, R4, P0 ;  /* 0x000000040d047208 */ /* 0x000fc80000000000 */
[----:B-----5:R-:W-:-:S04]  /*0540*/  FSETP.GT.AND P0, PT, R15, R4, PT ;  /* 0x000000040f00720b */ /* 0x020fc80003f04000 */
[----:B------:R-:W-:-:S03]  /*0550*/  FSEL R4, R15, R4, P0 ;  /* 0x000000040f047208 */ /* 0x000fc60000000000 */
[----:B------:R-:W-:Y:S06]  /*0560*/  @!P1 BRA `(.L_x_5) ;  /* 0xfffffffc00a89947 */ /* 0x000fec000383ffff */
.L_x_1:
[----:B------:R-:W-:Y:S05]  /*0570*/  BSYNC.RECONVERGENT B0 ;  /* 0x0000000000007941 */ /* 0x000fea0003800200 */
.L_x_0:
[----:B------:R-:W0:Y:S01]  /*0580*/  S2UR UR5, SR_CgaCtaId ;  /* 0x00000000000579c3 */ /* 0x000e220000008800 */
[----:B------:R-:W-:Y:S01]  /*0590*/  UMOV UR4, 0x400 ;  /* 0x0000040000047882 */ /* 0x000fe20000000000 */
[----:B------:R-:W-:Y:S01]  /*05a0*/  ISETP.GE.U32.AND P0, PT, R5, 0x2, PT ;  /* 0x000000020500780c */ /* 0x000fe20003f06070 */
[----:B0-----:R-:W-:-:S06]  /*05b0*/  ULEA UR4, UR5, UR4, 0x18 ;  /* 0x0000000405047291 */ /* 0x001fcc000f8ec0ff */
[----:B------:R-:W-:-:S05]  /*05c0*/  LEA R0, R2, UR4, 0x2 ;  /* 0x0000000402007c11 */ /* 0x000fca000f8e10ff */
[----:B------:R0:W-:Y:S01]  /*05d0*/  STS [R0], R4 ;  /* 0x0000000400007388 */ /* 0x0001e20000000800 */
[----:B------:R-:W-:Y:S06]  /*05e0*/  BAR.SYNC.DEFER_BLOCKING 0x0 ;  /* 0x0000000000007b1d */ /* 0x000fec0000010000 */
[----:B------:R-:W-:Y:S05]  /*05f0*/  @!P0 BRA `(.L_x_6) ;  /* 0x0000000000388947 */ /* 0x000fea0003800000 */
.L_x_9:
[--C-:B------:R-:W-:Y:S01]  /*0600*/  IMAD.MOV.U32 R7, RZ, RZ, R5.reuse ;  /* 0x000000ffff077224 */ /* 0x100fe200078e0005 */
[----:B------:R-:W-:Y:S01]  /*0610*/  SHF.R.U32.HI R5, RZ, 0x1, R5 ;  /* 0x00000001ff057819 */ /* 0x000fe20000011605 */
[----:B------:R-:W-:Y:S03]  /*0620*/  BSSY.RECONVERGENT B0, `(.L_x_7) ;  /* 0x0000008000007945 */ /* 0x000fe60003800200 */
[----:B------:R-:W-:-:S13]  /*0630*/  ISETP.GE.U32.AND P0, PT, R2, R5, PT ;  /* 0x000000050200720c */ /* 0x000fda0003f06070 */
[----:B-1----:R-:W-:Y:S05]  /*0640*/  @P0 BRA `(.L_x_8) ;  /* 0x0000000000140947 */ /* 0x002fea0003800000 */
[----:B0-----:R-:W-:Y:S01]  /*0650*/  IMAD R4, R5, 0x4, R0 ;  /* 0x0000000405047824 */ /* 0x001fe200078e0200 */
[----:B------:R-:W-:Y:S04]  /*0660*/  LDS R6, [R0] ;  /* 0x0000000000067984 */ /* 0x000fe80000000800 */
[----:B------:R-:W0:Y:S02]  /*0670*/  LDS R9, [R4] ;  /* 0x0000000004097984 */ /* 0x000e240000000800 */
[----:B0-----:R-:W-:-:S13]  /*0680*/  FSETP.GT.AND P0, PT, R9, R6, PT ;  /* 0x000000060900720b */ /* 0x001fda0003f04000 */
[----:B------:R1:W-:Y:S02]  /*0690*/  @P0 STS [R0], R9 ;  /* 0x0000000900000388 */ /* 0x0003e40000000800 */
.L_x_8:
[----:B------:R-:W-:Y:S05]  /*06a0*/  BSYNC.RECONVERGENT B0 ;  /* 0x0000000000007941 */ /* 0x000fea0003800200 */
.L_x_7:
[----:B------:R-:W-:Y:S01]  /*06b0*/  BAR.SYNC.DEFER_BLOCKING 0x0 ;  /* 0x0000000000007b1d */ /* 0x000fe20000010000 */
[----:B------:R-:W-:-:S13]  /*06c0*/  ISETP.GT.U32.AND P0, PT, R7, 0x3, PT ;  /* 0x000000030700780c */ /* 0x000fda0003f04070 */
[----:B------:R-:W-:Y:S05]  /*06d0*/  @P0 BRA `(.L_x_9) ;  /* 0xfffffffc00c80947 */ /* 0x000fea000383ffff */
.L_x_6:
[----:B------:R-:W-:-:S13]  /*06e0*/  ISETP.NE.AND P0, PT, R2, RZ, PT ;  /* 0x000000ff0200720c */ /* 0x000fda0003f05270 */
[----:B------:R-:W-:Y:S05]  /*06f0*/  @P0 EXIT ;  /* 0x000000000000094d */ /* 0x000fea0003800000 */
[----:B------:R-:W2:Y:S02]  /*0700*/  LDC.64 R2, c[0x0][0x388] ;  /* 0x0000e200ff027b82 */ /* 0x000ea40000000a00 */
[----:B--2---:R2:W5:Y:S06]  /*0710*/  LDG.E R6, desc[UR6][R2.64] ;  /* 0x0000000602067981 */ /* 0x00456c000c1e1900 */
[----:B------:R-:W3:Y:S01]  /*0720*/  S2UR UR5, SR_CgaCtaId ;  /* 0x00000000000579c3 */ /* 0x000ee20000008800 */
[----:B------:R-:W-:Y:S02]  /*0730*/  UMOV UR4, 0x400 ;  /* 0x0000040000047882 */ /* 0x000fe40000000000 */
[----:B---3--:R-:W-:-:S09]  /*0740*/  ULEA UR4, UR5, UR4, 0x18 ;  /* 0x0000000405047291 */ /* 0x008fd2000f8ec0ff */
[----:B--2---:R-:W3:Y:S03]  /*0750*/  LDS R5, [UR4] ;  /* 0x00000004ff057984 */ /* 0x004ee60008000800 */
.L_x_10:
[----:B---3-5:R-:W-:Y:S01]  /*0760*/  FMNMX R7, R5, R6, !PT ;  /* 0x0000000605077209 */ /* 0x028fe20007800000 */
[----:B------:R-:W-:Y:S05]  /*0770*/  YIELD ;  /* 0x0000000000007946 */ /* 0x000fea0003800000 */
[----:B------:R-:W2:Y:S02]  /*0780*/  ATOMG.E.CAS.STRONG.GPU PT, R7, [R2], R6, R7 ;  /* 0x00000006020773a9 */ /* 0x000ea400001ee107 */
[----:B--2---:R-:W-:Y:S01]  /*0790*/  ISETP.NE.AND P0, PT, R6, R7, PT ;  /* 0x000000070600720c */ /* 0x004fe20003f05270 */
[----:B------:R-:W-:-:S12]  /*07a0*/  IMAD.MOV.U32 R6, RZ, RZ, R7 ;  /* 0x000000ffff067224 */ /* 0x000fd800078e0007 */
[----:B------:R-:W-:Y:S05]  /*07b0*/  @P0 BRA `(.L_x_10) ;  /* 0xfffffffc00e80947 */ /* 0x000fea000383ffff */
[----:B------:R-:W-:Y:S05]  /*07c0*/  EXIT ;  /* 0x000000000000794d */ /* 0x000fea0003800000 */
.L_x_11:
[----:B------:R-:W-:-:S00]  /*07d0*/  BRA `(.L_x_11) ;  /* 0xfffffffc00fc7947 */ /* 0x000fc0000383ffff */
[----:B------:R-:W-:-:S00]  /*07e0*/  NOP ;  /* 0x0000000000007918 */ /* 0x000fc00000000000 */
        /* <DEDUP_REMOVED lines=9> */
.L_x_12:


//--------------------- .nv.shared._Z6VecMaxPKfPfi --------------------------
	.section	.nv.shared._Z6VecMaxPKfPfi,"aw",@nobits
	.sectionflags	@""
	.align	16
	.zero		1024


//--------------------- .nv.shared.reserved.0     --------------------------
	.section	.nv.shared.reserved.0,"aw",@nobits
	.weak		__nv_reservedSMEM_offset_0_alias
	.size		__nv_reservedSMEM_offset_0_alias, 0, 64
	.other		__nv_reservedSMEM_offset_0_alias,@"STO_CUDA_RESERVED_SHARED STV_DEFAULT"
__nv_reservedSMEM_offset_0_alias:
	.zero		0
	.zero		64


//--------------------- .nv.constant0._Z6VecMaxPKfPfi --------------------------
	.section	.nv.constant0._Z6VecMaxPKfPfi,"a",@progbits
	.sectionflags	@""
	.align	4
.nv.constant0._Z6VecMaxPKfPfi:
	.zero		916


//--------------------- SYMBOLS --------------------------

	.type		.nv.reservedSmem.offset0,@object
	.size		.nv.reservedSmem.offset0,0x4
	.type		.nv.reservedSmem.cap,@object
	.size		.nv.reservedSmem.cap,0x4
